//
// Generated by NVIDIA NVVM Compiler
//
// Compiler Build ID: CL-36424714
// Cuda compilation tools, release 13.0, V13.0.88
// Based on NVVM 20.0.0
//

.version 9.0
.target sm_100
.address_size 64

	// .globl	kernel

.visible .entry kernel(
	.param .u32 kernel_param_0,
	.param .u32 kernel_param_1,
	.param .u64 .ptr .align 1 kernel_param_2,
	.param .u64 .ptr .align 1 kernel_param_3
)
{
	.reg .pred 	%p<2>;
	.reg .b32 	%r<16>;
	.reg .b32 	%f<14>;
	.reg .b64 	%rd<8>;

	ld.param.u32 	%r5, [kernel_param_0];
	ld.param.u32 	%r4, [kernel_param_1];
	ld.param.u64 	%rd1, [kernel_param_2];
	ld.param.u64 	%rd2, [kernel_param_3];
	mov.u32 	%r1, %ntid.x;
	mov.u32 	%r2, %ctaid.x;
	mov.u32 	%r3, %tid.x;
	mad.lo.s32 	%r6, %r1, %r2, %r3;
	mul.lo.s32 	%r7, %r4, %r5;
	setp.gt.s32 	%p1, %r6, %r7;
	@%p1 bra 	$L__BB0_2;
	cvta.to.global.u64 	%rd3, %rd1;
	cvta.to.global.u64 	%rd4, %rd2;
	div.u32 	%r8, %r4, %r1;
	div.u32 	%r9, %r2, %r8;
	mul.lo.s32 	%r10, %r9, %r8;
	sub.s32 	%r11, %r2, %r10;
	mad.lo.s32 	%r12, %r9, %r4, %r3;
	mad.lo.s32 	%r13, %r11, %r1, %r12;
	mul.wide.s32 	%rd5, %r13, 4;
	add.s64 	%rd6, %rd3, %rd5;
	ld.global.f32 	%f1, [%rd6];
	fma.rn.f32 	%f2, %f1, 0f3BBB989D, 0f3F000000;
	cvt.sat.f32.f32 	%f3, %f2;
	mov.f32 	%f4, 0f4B400001;
	mov.f32 	%f5, 0f437C0000;
	fma.rm.f32 	%f6, %f3, %f5, %f4;
	add.f32 	%f7, %f6, 0fCB40007F;
	neg.f32 	%f8, %f7;
	fma.rn.f32 	%f9, %f1, 0f3FB8AA3B, %f8;
	fma.rn.f32 	%f10, %f1, 0f32A57060, %f9;
	mov.b32 	%r14, %f6;
	shl.b32 	%r15, %r14, 23;
	mov.b32 	%f11, %r15;
	ex2.approx.ftz.f32 	%f12, %f10;
	mul.f32 	%f13, %f12, %f11;
	add.s64 	%rd7, %rd4, %rd5;
	st.global.f32 	[%rd7], %f13;
$L__BB0_2:
	ret;

}


// ===== COMPILED SASS (sm_100) =====

	.target	sm_100

	.elftype	@"ET_EXEC"


//--------------------- .note.nv.tkinfo           --------------------------
	.section	.note.nv.tkinfo,"",@"SHT_NOTE"
	.sectionflags	@"SHF_NOTE_NV_TKINFO"
	.tkinfo
        /*0018*/ 	.word	0x00000002
        /*0030*/ 	.string	""
        /*0030*/ 	.string	"ptxas"
        /*0030*/ 	.string	"Cuda compilation tools, release 13.0, V13.0.88"
        /*0030*/ 	.string	"Build cuda_13.0.r13.0/compiler.36424714_0"
        /*0030*/ 	.string	"-arch sm_100 -m 64 "



//--------------------- .note.nv.cuinfo           --------------------------
	.section	.note.nv.cuinfo,"",@"SHT_NOTE"
	.sectionflags	@"SHF_NOTE_NV_CUINFO"
        /*0018*/ 	.short	0x0002
        /*001a*/ 	.short	0x0064
        /*001c*/ 	.short	0x0082
	.zero		2


//--------------------- .nv.info                  --------------------------
	.section	.nv.info,"",@"SHT_CUDA_INFO"
	.align	4


	//----- nvinfo : EIATTR_REGCOUNT
	.align		4
        /*0000*/ 	.byte	0x04, 0x2f
        /*0002*/ 	.short	(.L_1 - .L_0)
	.align		4
.L_0:
        /*0004*/ 	.word	index@(kernel)
        /*0008*/ 	.word	0x0000000d


	//----- nvinfo : EIATTR_FRAME_SIZE
	.align		4
.L_1:
        /*000c*/ 	.byte	0x04, 0x11
        /*000e*/ 	.short	(.L_3 - .L_2)
	.align		4
.L_2:
        /*0010*/ 	.word	index@(kernel)
        /*0014*/ 	.word	0x00000000


	//----- nvinfo : EIATTR_MIN_STACK_SIZE
	.align		4
.L_3:
        /*0018*/ 	.byte	0x04, 0x12
        /*001a*/ 	.short	(.L_5 - .L_4)
	.align		4
.L_4:
        /*001c*/ 	.word	index@(kernel)
        /*0020*/ 	.word	0x00000000
.L_5:


//--------------------- .nv.compat                --------------------------
	.section	.nv.compat,"",@"SHT_CUDA_COMPAT_INFO"
	.align	4
        /*0000*/ 	.byte	0x02, 0x09, 0x00, 0x00, 0x02, 0x02, 0x01, 0x00, 0x02, 0x05, 0x05, 0x00, 0x03, 0x07, 0x01, 0x01
        /*0010*/ 	.byte	0x02, 0x03, 0x00, 0x00, 0x02, 0x06, 0x01, 0x00, 0x04, 0x0b, 0x08, 0x00, 0x09, 0x00, 0x00, 0x00
        /*0020*/ 	.byte	0x00, 0x00, 0x00, 0x00


//--------------------- .nv.info.kernel           --------------------------
	.section	.nv.info.kernel,"",@"SHT_CUDA_INFO"
	.sectionflags	@""
	.align	4


	//----- nvinfo : EIATTR_CUDA_API_VERSION
	.align		4
        /*0000*/ 	.byte	0x04, 0x37
        /*0002*/ 	.short	(.L_7 - .L_6)
.L_6:
        /*0004*/ 	.word	0x00000082


	//----- nvinfo : EIATTR_KPARAM_INFO
	.align		4
.L_7:
        /*0008*/ 	.byte	0x04, 0x17
        /*000a*/ 	.short	(.L_9 - .L_8)
.L_8:
        /*000c*/ 	.word	0x00000000
        /*0010*/ 	.short	0x0003
        /*0012*/ 	.short	0x0010
        /*0014*/ 	.byte	0x00, 0xf5, 0x21, 0x00


	//----- nvinfo : EIATTR_KPARAM_INFO
	.align		4
.L_9:
        /*0018*/ 	.byte	0x04, 0x17
        /*001a*/ 	.short	(.L_11 - .L_10)
.L_10:
        /*001c*/ 	.word	0x00000000
        /*0020*/ 	.short	0x0002
        /*0022*/ 	.short	0x0008
        /*0024*/ 	.byte	0x00, 0xf5, 0x21, 0x00


	//----- nvinfo : EIATTR_KPARAM_INFO
	.align		4
.L_11:
        /*0028*/ 	.byte	0x04, 0x17
        /*002a*/ 	.short	(.L_13 - .L_12)
.L_12:
        /*002c*/ 	.word	0x00000000
        /*0030*/ 	.short	0x0001
        /*0032*/ 	.short	0x0004
        /*0034*/ 	.byte	0x00, 0xf0, 0x11, 0x00


	//----- nvinfo : EIATTR_KPARAM_INFO
	.align		4
.L_13:
        /*0038*/ 	.byte	0x04, 0x17
        /*003a*/ 	.short	(.L_15 - .L_14)
.L_14:
        /*003c*/ 	.word	0x00000000
        /*0040*/ 	.short	0x0000
        /*0042*/ 	.short	0x0000
        /*0044*/ 	.byte	0x00, 0xf0, 0x11, 0x00


	//----- nvinfo : EIATTR_SPARSE_MMA_MASK
	.align		4
.L_15:
        /*0048*/ 	.byte	0x03, 0x50
        /*004a*/ 	.short	0x0000


	//----- nvinfo : EIATTR_MAXREG_COUNT
	.align		4
        /*004c*/ 	.byte	0x03, 0x1b
        /*004e*/ 	.short	0x00ff


	//----- nvinfo : EIATTR_MERCURY_ISA_VERSION
	.align		4
        /*0050*/ 	.byte	0x03, 0x5f
        /*0052*/ 	.short	0x0101


	//----- nvinfo : EIATTR_VRC_CTA_INIT_COUNT
	.align		4
        /*0054*/ 	.byte	0x02, 0x4a
	.zero		1
	.zero		1


	//----- nvinfo : EIATTR_EXIT_INSTR_OFFSETS
	.align		4
        /*0058*/ 	.byte	0x04, 0x1c
        /*005a*/ 	.short	(.L_17 - .L_16)


	//   ....[0]....
.L_16:
        /*005c*/ 	.word	0x00000080


	//   ....[1]....
        /*0060*/ 	.word	0x00000420


	//----- nvinfo : EIATTR_CBANK_PARAM_SIZE
	.align		4
.L_17:
        /*0064*/ 	.byte	0x03, 0x19
        /*0066*/ 	.short	0x0018


	//----- nvinfo : EIATTR_PARAM_CBANK
	.align		4
        /*0068*/ 	.byte	0x04, 0x0a
        /*006a*/ 	.short	(.L_19 - .L_18)
	.align		4
.L_18:
        /*006c*/ 	.word	index@(.nv.constant0.kernel)
        /*0070*/ 	.short	0x0380
        /*0072*/ 	.short	0x0018


	//----- nvinfo : EIATTR_SW_WAR
	.align		4
.L_19:
        /*0074*/ 	.byte	0x04, 0x36
        /*0076*/ 	.short	(.L_21 - .L_20)
.L_20:
        /*0078*/ 	.word	0x00000008
.L_21:


//--------------------- .nv.callgraph             --------------------------
	.section	.nv.callgraph,"",@"SHT_CUDA_CALLGRAPH"
	.align	4
	.sectionentsize	8
	.align		4
        /*0000*/ 	.word	0x00000000
	.align		4
        /*0004*/ 	.word	0xffffffff
	.align		4
        /*0008*/ 	.word	0x00000000
	.align		4
        /*000c*/ 	.word	0xfffffffe
	.align		4
        /*0010*/ 	.word	0x00000000
	.align		4
        /*0014*/ 	.word	0xfffffffd
	.align		4
        /*0018*/ 	.word	0x00000000
	.align		4
        /*001c*/ 	.word	0xfffffffc


//--------------------- .text.kernel              --------------------------
	.section	.text.kernel,"ax",@progbits
	.align	128
        .global         kernel
        .type           kernel,@function
        .size           kernel,(.L_x_1 - kernel)
        .other          kernel,@"STO_CUDA_ENTRY STV_DEFAULT"
kernel:
.text.kernel:
[----:B------:R-:W-:Y:S01]  /*0000*/  LDC R1, c[0x0][0x37c] ;  /* 0x0000df00ff017b82 */ /* 0x000fe20000000800 */
[----:B------:R-:W0:Y:S07]  /*0010*/  S2R R0, SR_CTAID.X ;  /* 0x0000000000007919 */ /* 0x000e2e0000002500 */
[----:B------:R-:W1:Y:S01]  /*0020*/  LDC.64 R2, c[0x0][0x380] ;  /* 0x0000e000ff027b82 */ /* 0x000e620000000a00 */
[----:B------:R-:W0:Y:S01]  /*0030*/  LDCU UR6, c[0x0][0x360] ;  /* 0x00006c00ff0677ac */ /* 0x000e220008000800 */
[----:B------:R-:W0:Y:S01]  /*0040*/  S2R R4, SR_TID.X ;  /* 0x0000000000047919 */ /* 0x000e220000002100 */
[----:B-1----:R-:W-:-:S02]  /*0050*/  IMAD R2, R3, R2, RZ ;  /* 0x0000000203027224 */ /* 0x002fc400078e02ff */
[----:B0-----:R-:W-:-:S05]  /*0060*/  IMAD R5, R0, UR6, R4 ;  /* 0x0000000600057c24 */ /* 0x001fca000f8e0204 */
[----:B------:R-:W-:-:S13]  /*0070*/  ISETP.GT.AND P0, PT, R5, R2, PT ;  /* 0x000000020500720c */ /* 0x000fda0003f04270 */
[----:B------:R-:W-:Y:S05]  /*0080*/  @P0 EXIT ;  /* 0x000000000000094d */ /* 0x000fea0003800000 */
[----:B------:R-:W0:Y:S01]  /*0090*/  I2F.U32.RP R2, UR6 ;  /* 0x0000000600027d06 */ /* 0x000e220008209000 */
[----:B------:R-:W-:Y:S01]  /*00a0*/  ISETP.NE.U32.AND P2, PT, RZ, UR6, PT ;  /* 0x00000006ff007c0c */ /* 0x000fe2000bf45070 */
[----:B------:R-:W1:Y:S06]  /*00b0*/  LDCU.64 UR4, c[0x0][0x358] ;  /* 0x00006b00ff0477ac */ /* 0x000e6c0008000a00 */
[----:B0-----:R-:W0:Y:S02]  /*00c0*/  MUFU.RCP R2, R2 ;  /* 0x0000000200027308 */ /* 0x001e240000001000 */
[----:B0-----:R-:W-:-:S06]  /*00d0*/  IADD3 R6, PT, PT, R2, 0xffffffe, RZ ;  /* 0x0ffffffe02067810 */ /* 0x001fcc0007ffe0ff */
[----:B------:R0:W2:Y:S02]  /*00e0*/  F2I.FTZ.U32.TRUNC.NTZ R7, R6 ;  /* 0x0000000600077305 */ /* 0x0000a4000021f000 */
[----:B0-----:R-:W-:Y:S01]  /*00f0*/  HFMA2 R6, -RZ, RZ, 0, 0 ;  /* 0x00000000ff067431 */ /* 0x001fe200000001ff */
[----:B--2---:R-:W-:-:S05]  /*0100*/  IADD3 R5, PT, PT, RZ, -R7, RZ ;  /* 0x80000007ff057210 */ /* 0x004fca0007ffe0ff */
[----:B------:R-:W-:-:S04]  /*0110*/  IMAD R5, R5, UR6, RZ ;  /* 0x0000000605057c24 */ /* 0x000fc8000f8e02ff */
[----:B------:R-:W-:-:S06]  /*0120*/  IMAD.HI.U32 R8, R7, R5, R6 ;  /* 0x0000000507087227 */ /* 0x000fcc00078e0006 */
[----:B------:R-:W-:-:S05]  /*0130*/  IMAD.HI.U32 R5, R8, R3, RZ ;  /* 0x0000000308057227 */ /* 0x000fca00078e00ff */
[----:B------:R-:W-:-:S05]  /*0140*/  IADD3 R8, PT, PT, -R5, RZ, RZ ;  /* 0x000000ff05087210 */ /* 0x000fca0007ffe1ff */
[----:B------:R-:W-:-:S05]  /*0150*/  IMAD R7, R8, UR6, R3 ;  /* 0x0000000608077c24 */ /* 0x000fca000f8e0203 */
[----:B------:R-:W-:-:S13]  /*0160*/  ISETP.GE.U32.AND P0, PT, R7, UR6, PT ;  /* 0x0000000607007c0c */ /* 0x000fda000bf06070 */
[----:B------:R-:W-:Y:S01]  /*0170*/  @P0 IADD3 R7, PT, PT, R7, -UR6, RZ ;  /* 0x8000000607070c10 */ /* 0x000fe2000fffe0ff */
[----:B------:R-:W-:-:S03]  /*0180*/  @P0 VIADD R5, R5, 0x1 ;  /* 0x0000000105050836 */ /* 0x000fc60000000000 */
[----:B------:R-:W-:-:S13]  /*0190*/  ISETP.GE.U32.AND P1, PT, R7, UR6, PT ;  /* 0x0000000607007c0c */ /* 0x000fda000bf26070 */
[----:B------:R-:W-:Y:S02]  /*01a0*/  @P1 IADD3 R5, PT, PT, R5, 0x1, RZ ;  /* 0x0000000105051810 */ /* 0x000fe40007ffe0ff */
[----:B------:R-:W-:-:S04]  /*01b0*/  @!P2 LOP3.LUT R5, RZ, UR6, RZ, 0x33, !PT ;  /* 0x00000006ff05ac12 */ /* 0x000fc8000f8e33ff */
[----:B------:R-:W0:Y:S01]  /*01c0*/  I2F.U32.RP R2, R5 ;  /* 0x0000000500027306 */ /* 0x000e220000209000 */
[----:B------:R-:W-:-:S07]  /*01d0*/  ISETP.NE.U32.AND P2, PT, R5, RZ, PT ;  /* 0x000000ff0500720c */ /* 0x000fce0003f45070 */
[----:B0-----:R-:W0:Y:S02]  /*01e0*/  MUFU.RCP R2, R2 ;  /* 0x0000000200027308 */ /* 0x001e240000001000 */
[----:B0-----:R-:W-:-:S06]  /*01f0*/  IADD3 R6, PT, PT, R2, 0xffffffe, RZ ;  /* 0x0ffffffe02067810 */ /* 0x001fcc0007ffe0ff */
[----:B------:R0:W2:Y:S02]  /*0200*/  F2I.FTZ.U32.TRUNC.NTZ R7, R6 ;  /* 0x0000000600077305 */ /* 0x0000a4000021f000 */
[----:B0-----:R-:W-:Y:S02]  /*0210*/  IMAD.MOV.U32 R6, RZ, RZ, RZ ;  /* 0x000000ffff067224 */ /* 0x001fe400078e00ff */
[----:B--2---:R-:W-:-:S05]  /*0220*/  IMAD R8, R5, R7, RZ ;  /* 0x0000000705087224 */ /* 0x004fca00078e02ff */
[----:B------:R-:W-:-:S05]  /*0230*/  IADD3 R9, PT, PT, -R8, RZ, RZ ;  /* 0x000000ff08097210 */ /* 0x000fca0007ffe1ff */
[----:B------:R-:W-:-:S06]  /*0240*/  IMAD.HI.U32 R7, R7, R9, R6 ;  /* 0x0000000907077227 */ /* 0x000fcc00078e0006 */
[----:B------:R-:W-:Y:S02]  /*0250*/  IMAD.HI.U32 R8, R7, R0, RZ ;  /* 0x0000000007087227 */ /* 0x000fe400078e00ff */
[----:B------:R-:W0:Y:S03]  /*0260*/  LDC.64 R6, c[0x0][0x388] ;  /* 0x0000e200ff067b82 */ /* 0x000e260000000a00 */
[----:B------:R-:W-:-:S05]  /*0270*/  IADD3 R10, PT, PT, -R8, RZ, RZ ;  /* 0x000000ff080a7210 */ /* 0x000fca0007ffe1ff */
[----:B------:R-:W-:-:S05]  /*0280*/  IMAD R10, R5, R10, R0 ;  /* 0x0000000a050a7224 */ /* 0x000fca00078e0200 */
[----:B------:R-:W-:-:S13]  /*0290*/  ISETP.GE.U32.AND P0, PT, R10, R5, PT ;  /* 0x000000050a00720c */ /* 0x000fda0003f06070 */
[----:B------:R-:W-:Y:S02]  /*02a0*/  @P0 IADD3 R10, PT, PT, -R5, R10, RZ ;  /* 0x0000000a050a0210 */ /* 0x000fe40007ffe1ff */
[----:B------:R-:W-:Y:S02]  /*02b0*/  @P0 IADD3 R8, PT, PT, R8, 0x1, RZ ;  /* 0x0000000108080810 */ /* 0x000fe40007ffe0ff */
[----:B------:R-:W-:-:S13]  /*02c0*/  ISETP.GE.U32.AND P1, PT, R10, R5, PT ;  /* 0x000000050a00720c */ /* 0x000fda0003f26070 */
[----:B------:R-:W-:Y:S01]  /*02d0*/  @P1 VIADD R8, R8, 0x1 ;  /* 0x0000000108081836 */ /* 0x000fe20000000000 */
[----:B------:R-:W-:-:S04]  /*02e0*/  @!P2 LOP3.LUT R8, RZ, R5, RZ, 0x33, !PT ;  /* 0x00000005ff08a212 */ /* 0x000fc800078e33ff */
[C---:B------:R-:W-:Y:S01]  /*02f0*/  IADD3 R2, PT, PT, -R8.reuse, RZ, RZ ;  /* 0x000000ff08027210 */ /* 0x040fe20007ffe1ff */
[----:B------:R-:W-:-:S04]  /*0300*/  IMAD R3, R8, R3, R4 ;  /* 0x0000000308037224 */ /* 0x000fc800078e0204 */
[----:B------:R-:W-:-:S04]  /*0310*/  IMAD R0, R5, R2, R0 ;  /* 0x0000000205007224 */ /* 0x000fc800078e0200 */
[----:B------:R-:W-:-:S04]  /*0320*/  IMAD R9, R0, UR6, R3 ;  /* 0x0000000600097c24 */ /* 0x000fc8000f8e0203 */
[----:B0-----:R-:W-:-:S06]  /*0330*/  IMAD.WIDE R2, R9, 0x4, R6 ;  /* 0x0000000409027825 */ /* 0x001fcc00078e0206 */
[----:B-1----:R-:W2:Y:S01]  /*0340*/  LDG.E R2, desc[UR4][R2.64] ;  /* 0x0000000402027981 */ /* 0x002ea2000c1e1900 */
[----:B------:R-:W-:Y:S01]  /*0350*/  HFMA2 R7, -RZ, RZ, 3.7421875, 0 ;  /* 0x437c0000ff077431 */ /* 0x000fe200000001ff */
[----:B------:R-:W-:-:S05]  /*0360*/  MOV R5, 0x3bbb989d ;  /* 0x3bbb989d00057802 */ /* 0x000fca0000000f00 */
[----:B--2---:R-:W-:Y:S02]  /*0370*/  FFMA.SAT R0, R2, R5, 0.5 ;  /* 0x3f00000002007423 */ /* 0x004fe40000002005 */
[----:B------:R-:W0:Y:S02]  /*0380*/  LDC.64 R4, c[0x0][0x390] ;  /* 0x0000e400ff047b82 */ /* 0x000e240000000a00 */
[----:B------:R-:W-:-:S04]  /*0390*/  FFMA.RM R0, R0, R7, 12582913 ;  /* 0x4b40000100007423 */ /* 0x000fc80000004007 */
[C---:B------:R-:W-:Y:S01]  /*03a0*/  FADD R7, R0.reuse, -12583039 ;  /* 0xcb40007f00077421 */ /* 0x040fe20000000000 */
[----:B------:R-:W-:-:S03]  /*03b0*/  SHF.L.U32 R0, R0, 0x17, RZ ;  /* 0x0000001700007819 */ /* 0x000fc600000006ff */
[----:B------:R-:W-:-:S04]  /*03c0*/  FFMA R7, R2, 1.4426950216293334961, -R7 ;  /* 0x3fb8aa3b02077823 */ /* 0x000fc80000000807 */
[----:B------:R-:W-:-:S06]  /*03d0*/  FFMA R7, R2, 1.925963033500011079e-08, R7 ;  /* 0x32a5706002077823 */ /* 0x000fcc0000000007 */
[----:B------:R-:W1:Y:S01]  /*03e0*/  MUFU.EX2 R7, R7 ;  /* 0x0000000700077308 */ /* 0x000e620000000800 */
[----:B0-----:R-:W-:-:S04]  /*03f0*/  IMAD.WIDE R2, R9, 0x4, R4 ;  /* 0x0000000409027825 */ /* 0x001fc800078e0204 */
[----:B-1----:R-:W-:-:S05]  /*0400*/  FMUL R5, R0, R7 ;  /* 0x0000000700057220 */ /* 0x002fca0000400000 */
[----:B------:R-:W-:Y:S01]  /*0410*/  STG.E desc[UR4][R2.64], R5 ;  /* 0x0000000502007986 */ /* 0x000fe2000c101904 */
[----:B------:R-:W-:Y:S05]  /*0420*/  EXIT ;  /* 0x000000000000794d */ /* 0x000fea0003800000 */
.L_x_0:
[----:B------:R-:W-:-:S00]  /*0430*/  BRA `(.L_x_0) ;  /* 0xfffffffc00fc7947 */ /* 0x000fc0000383ffff */
[----:B------:R-:W-:-:S00]  /*0440*/  NOP ;  /* 0x0000000000007918 */ /* 0x000fc00000000000 */
        /* <DEDUP_REMOVED lines=11> */
.L_x_1:


//--------------------- .nv.shared.reserved.0     --------------------------
	.section	.nv.shared.reserved.0,"aw",@nobits
	.weak		__nv_reservedSMEM_offset_0_alias
	.size		__nv_reservedSMEM_offset_0_alias, 0, 64
	.other		__nv_reservedSMEM_offset_0_alias,@"STO_CUDA_RESERVED_SHARED STV_DEFAULT"
__nv_reservedSMEM_offset_0_alias:
	.zero		0
	.zero		64


//--------------------- .nv.constant0.kernel      --------------------------
	.section	.nv.constant0.kernel,"a",@progbits
	.sectionflags	@""
	.align	4
.nv.constant0.kernel:
	.zero		920


//--------------------- SYMBOLS --------------------------

	.type		.nv.reservedSmem.offset0,@object
	.size		.nv.reservedSmem.offset0,0x4
